	.headerflags	@"EF_CUDA_TEXMODE_UNIFIED EF_CUDA_64BIT_ADDRESS EF_CUDA_ACCELERATORS EF_CUDA_SM90 EF_CUDA_VIRTUAL_SM(EF_CUDA_SM90)"
	.elftype	@"ET_EXEC"


//--------------------- .nv.info                  --------------------------
	.section	.nv.info,"",@"SHT_CUDA_INFO"
	.align	4


	//----- nvinfo : EIATTR_REGCOUNT
	.align		4
        /*0000*/ 	.byte	0x04, 0x2f
        /*0002*/ 	.short	(.L_1 - .L_0)
	.align		4
.L_0:
        /*0004*/ 	.word	index@(triton_poi_fused_max_pool2d_with_indices_1)
        /*0008*/ 	.word	0x0000001e


	//----- nvinfo : EIATTR_MIN_STACK_SIZE
	.align		4
.L_1:
        /*000c*/ 	.byte	0x04, 0x12
        /*000e*/ 	.short	(.L_3 - .L_2)
	.align		4
.L_2:
        /*0010*/ 	.word	index@(triton_poi_fused_max_pool2d_with_indices_1)
        /*0014*/ 	.word	0x00000000


	//----- nvinfo : EIATTR_FRAME_SIZE
	.align		4
.L_3:
        /*0018*/ 	.byte	0x04, 0x11
        /*001a*/ 	.short	(.L_5 - .L_4)
	.align		4
.L_4:
        /*001c*/ 	.word	index@(triton_poi_fused_max_pool2d_with_indices_1)
        /*0020*/ 	.word	0x00000000


	//----- nvinfo : EIATTR_MIN_STACK_SIZE
	.align		4
.L_5:
        /*0024*/ 	.byte	0x04, 0x12
        /*0026*/ 	.short	(.L_7 - .L_6)
	.align		4
.L_6:
        /*0028*/ 	.word	index@(triton_poi_fused_max_pool2d_with_indices_1)
        /*002c*/ 	.word	0x00000000
.L_7:


//--------------------- .nv.info.triton_poi_fused_max_pool2d_with_indices_1 --------------------------
	.section	.nv.info.triton_poi_fused_max_pool2d_with_indices_1,"",@"SHT_CUDA_INFO"
	.sectionflags	@""
	.align	4


	//----- nvinfo : EIATTR_CUDA_API_VERSION
	.align		4
        /*0000*/ 	.byte	0x04, 0x37
        /*0002*/ 	.short	(.L_9 - .L_8)
.L_8:
        /*0004*/ 	.word	0x0000007c


	//----- nvinfo : EIATTR_KPARAM_INFO
	.align		4
.L_9:
        /*0008*/ 	.byte	0x04, 0x17
        /*000a*/ 	.short	(.L_11 - .L_10)
.L_10:
        /*000c*/ 	.word	0x00000000
        /*0010*/ 	.short	0x0003
        /*0012*/ 	.short	0x0018
        /*0014*/ 	.byte	0x00, 0xf0, 0x11, 0x00


	//----- nvinfo : EIATTR_KPARAM_INFO
	.align		4
.L_11:
        /*0018*/ 	.byte	0x04, 0x17
        /*001a*/ 	.short	(.L_13 - .L_12)
.L_12:
        /*001c*/ 	.word	0x00000000
        /*0020*/ 	.short	0x0002
        /*0022*/ 	.short	0x0010
        /*0024*/ 	.byte	0x00, 0xf4, 0x21, 0x00


	//----- nvinfo : EIATTR_KPARAM_INFO
	.align		4
.L_13:
        /*0028*/ 	.byte	0x04, 0x17
        /*002a*/ 	.short	(.L_15 - .L_14)
.L_14:
        /*002c*/ 	.word	0x00000000
        /*0030*/ 	.short	0x0001
        /*0032*/ 	.short	0x0008
        /*0034*/ 	.byte	0x00, 0xf4, 0x21, 0x00


	//----- nvinfo : EIATTR_KPARAM_INFO
	.align		4
.L_15:
        /*0038*/ 	.byte	0x04, 0x17
        /*003a*/ 	.short	(.L_17 - .L_16)
.L_16:
        /*003c*/ 	.word	0x00000000
        /*0040*/ 	.short	0x0000
        /*0042*/ 	.short	0x0000
        /*0044*/ 	.byte	0x00, 0xf4, 0x21, 0x00


	//----- nvinfo : EIATTR_SPARSE_MMA_MASK
	.align		4
.L_17:
        /*0048*/ 	.byte	0x03, 0x50
        /*004a*/ 	.short	0x0000


	//----- nvinfo : EIATTR_MAXREG_COUNT
	.align		4
        /*004c*/ 	.byte	0x03, 0x1b
        /*004e*/ 	.short	0x00ff


	//----- nvinfo : EIATTR_EXIT_INSTR_OFFSETS
	.align		4
        /*0050*/ 	.byte	0x04, 0x1c
        /*0052*/ 	.short	(.L_19 - .L_18)


	//   ....[0]....
.L_18:
        /*0054*/ 	.word	0x00000ca0


	//   ....[1]....
        /*0058*/ 	.word	0x00000cc0


	//----- nvinfo : EIATTR_REQNTID
	.align		4
.L_19:
        /*005c*/ 	.byte	0x04, 0x10
        /*005e*/ 	.short	(.L_21 - .L_20)
.L_20:
        /*0060*/ 	.word	0x00000100
        /*0064*/ 	.word	0x00000001
        /*0068*/ 	.word	0x00000001


	//----- nvinfo : EIATTR_CBANK_PARAM_SIZE
	.align		4
.L_21:
        /*006c*/ 	.byte	0x03, 0x19
        /*006e*/ 	.short	0x001c


	//----- nvinfo : EIATTR_PARAM_CBANK
	.align		4
        /*0070*/ 	.byte	0x04, 0x0a
        /*0072*/ 	.short	(.L_23 - .L_22)
	.align		4
.L_22:
        /*0074*/ 	.word	index@(.nv.constant0.triton_poi_fused_max_pool2d_with_indices_1)
        /*0078*/ 	.short	0x0210
        /*007a*/ 	.short	0x001c


	//----- nvinfo : EIATTR_SW_WAR
	.align		4
.L_23:
        /*007c*/ 	.byte	0x04, 0x36
        /*007e*/ 	.short	(.L_25 - .L_24)
.L_24:
        /*0080*/ 	.word	0x00000008
.L_25:


//--------------------- .nv.callgraph             --------------------------
	.section	.nv.callgraph,"",@"SHT_CUDA_CALLGRAPH"
	.align	4
	.sectionentsize	8
	.align		4
        /*0000*/ 	.word	0x00000000
	.align		4
        /*0004*/ 	.word	0xffffffff
	.align		4
        /*0008*/ 	.word	0x00000000
	.align		4
        /*000c*/ 	.word	0xfffffffe
	.align		4
        /*0010*/ 	.word	0x00000000
	.align		4
        /*0014*/ 	.word	0xfffffffd
	.align		4
        /*0018*/ 	.word	0x00000000
	.align		4
        /*001c*/ 	.word	0xfffffffc


//--------------------- .text.triton_poi_fused_max_pool2d_with_indices_1 --------------------------
	.section	.text.triton_poi_fused_max_pool2d_with_indices_1,"ax",@progbits
	.align	128
        .global         triton_poi_fused_max_pool2d_with_indices_1
        .type           triton_poi_fused_max_pool2d_with_indices_1,@function
        .size           triton_poi_fused_max_pool2d_with_indices_1,(.L_x_1 - triton_poi_fused_max_pool2d_with_indices_1)
        .other          triton_poi_fused_max_pool2d_with_indices_1,@"STO_CUDA_ENTRY STV_DEFAULT"
triton_poi_fused_max_pool2d_with_indices_1:
.text.triton_poi_fused_max_pool2d_with_indices_1:
[----:B------:R-:W0:Y:S01]  /*0000*/  LDC R1, c[0x0][0x28] ;  /* 0x00000a00ff017b82 */ /* 0x000e220000000800 */
[----:B------:R-:W1:Y:S01]  /*0010*/  S2R R0, SR_TID.X ;  /* 0x0000000000007919 */ /* 0x000e620000002100 */
[----:B------:R-:W-:Y:S01]  /*0020*/  IMAD.MOV.U32 R2, RZ, RZ, RZ ;  /* 0x000000ffff027224 */ /* 0x000fe200078e00ff */
[----:B------:R-:W-:Y:S01]  /*0030*/  ULDC.64 UR4, c[0x0][0x208] ;  /* 0x0000820000047ab9 */ /* 0x000fe20000000a00 */
[----:B------:R-:W-:Y:S01]  /*0040*/  IMAD.MOV.U32 R8, RZ, RZ, RZ ;  /* 0x000000ffff087224 */ /* 0x000fe200078e00ff */
[----:B------:R-:W2:Y:S01]  /*0050*/  S2R R3, SR_CTAID.X ;  /* 0x0000000000037919 */ /* 0x000ea20000002500 */
[----:B------:R-:W-:Y:S01]  /*0060*/  ULDC.64 UR6, c[0x0][0x220] ;  /* 0x0000880000067ab9 */ /* 0x000fe20000000a00 */
[----:B-1----:R-:W-:-:S05]  /*0070*/  IMAD.SHL.U32 R0, R0, 0x2, RZ ;  /* 0x0000000200007824 */ /* 0x002fca00078e00ff */
[----:B------:R-:W-:-:S05]  /*0080*/  LOP3.LUT R0, R0, 0x1fe, RZ, 0xc0, !PT ;  /* 0x000001fe00007812 */ /* 0x000fca00078ec0ff */
[----:B--2---:R-:W-:-:S04]  /*0090*/  IMAD R3, R3, 0x200, R0 ;  /* 0x0000020003037824 */ /* 0x004fc800078e0200 */
[C---:B------:R-:W-:Y:S01]  /*00a0*/  IMAD.HI R6, R3.reuse, -0x72c234f7, R2 ;  /* 0x8d3dcb0903067827 */ /* 0x040fe200078e0202 */
[----:B------:R-:W-:-:S03]  /*00b0*/  ISETP.GE.AND P0, PT, R3, 0x4ed80, PT ;  /* 0x0004ed800300780c */ /* 0x000fc60003f06270 */
[C---:B------:R-:W-:Y:S01]  /*00c0*/  VIADD R9, R3.reuse, 0x1 ;  /* 0x0000000103097836 */ /* 0x040fe20000000000 */
[----:B------:R-:W-:Y:S01]  /*00d0*/  SHF.R.U32.HI R7, RZ, 0x1f, R6 ;  /* 0x0000001fff077819 */ /* 0x000fe20000011606 */
[----:B------:R-:W-:-:S03]  /*00e0*/  IMAD.HI R2, R3, -0x6425bedb, R2 ;  /* 0x9bda412503027827 */ /* 0x000fc600078e0202 */
[----:B------:R-:W-:Y:S01]  /*00f0*/  LEA.HI.SX32 R7, R6, R7, 0x1c ;  /* 0x0000000706077211 */ /* 0x000fe200078fe2ff */
[----:B------:R-:W-:Y:S01]  /*0100*/  IMAD.MOV.U32 R6, RZ, RZ, RZ ;  /* 0x000000ffff067224 */ /* 0x000fe200078e00ff */
[----:B------:R-:W-:Y:S01]  /*0110*/  SHF.R.U32.HI R13, RZ, 0x1f, R2 ;  /* 0x0000001fff0d7819 */ /* 0x000fe20000011602 */
[----:B------:R-:W-:-:S03]  /*0120*/  IMAD.HI R10, R9, -0x72c234f7, R8 ;  /* 0x8d3dcb09090a7827 */ /* 0x000fc600078e0208 */
[----:B------:R-:W-:Y:S01]  /*0130*/  LEA.HI.SX32 R13, R2, R13, 0x17 ;  /* 0x0000000d020d7211 */ /* 0x000fe200078fbaff */
[----:B------:R-:W-:Y:S01]  /*0140*/  IMAD.HI R0, R7, -0x72c234f7, R6 ;  /* 0x8d3dcb0907007827 */ /* 0x000fe200078e0206 */
[----:B------:R-:W-:-:S03]  /*0150*/  SHF.R.U32.HI R11, RZ, 0x1f, R10 ;  /* 0x0000001fff0b7819 */ /* 0x000fc6000001160a */
[----:B------:R-:W-:Y:S01]  /*0160*/  IMAD R13, R13, 0xda0, RZ ;  /* 0x00000da00d0d7824 */ /* 0x000fe200078e02ff */
[----:B------:R-:W-:Y:S01]  /*0170*/  SHF.R.U32.HI R5, RZ, 0x1f, R0 ;  /* 0x0000001fff057819 */ /* 0x000fe20000011600 */
[----:B------:R-:W-:Y:S01]  /*0180*/  IMAD.HI R8, R9, -0x6425bedb, R8 ;  /* 0x9bda412509087827 */ /* 0x000fe200078e0208 */
[----:B------:R-:W-:Y:S02]  /*0190*/  LEA.HI.SX32 R11, R10, R11, 0x1c ;  /* 0x0000000b0a0b7211 */ /* 0x000fe400078fe2ff */
[----:B------:R-:W-:Y:S01]  /*01a0*/  LEA.HI.SX32 R6, R0, R5, 0x1c ;  /* 0x0000000500067211 */ /* 0x000fe200078fe2ff */
[----:B------:R-:W-:Y:S01]  /*01b0*/  IMAD.MOV.U32 R10, RZ, RZ, RZ ;  /* 0x000000ffff0a7224 */ /* 0x000fe200078e00ff */
[----:B------:R-:W1:Y:S01]  /*01c0*/  LDC.64 R4, c[0x0][0x210] ;  /* 0x00008400ff047b82 */ /* 0x000e620000000a00 */
[----:B------:R-:W-:Y:S01]  /*01d0*/  SHF.R.U32.HI R15, RZ, 0x1f, R8 ;  /* 0x0000001fff0f7819 */ /* 0x000fe20000011608 */
[C---:B------:R-:W-:Y:S02]  /*01e0*/  IMAD R9, R11.reuse, -0x1d, R9 ;  /* 0xffffffe30b097824 */ /* 0x040fe400078e0209 */
[----:B------:R-:W-:Y:S01]  /*01f0*/  IMAD R6, R6, -0x1d, R7 ;  /* 0xffffffe306067824 */ /* 0x000fe200078e0207 */
[----:B------:R-:W-:Y:S01]  /*0200*/  LEA.HI.SX32 R15, R8, R15, 0x17 ;  /* 0x0000000f080f7211 */ /* 0x000fe200078fbaff */
[----:B------:R-:W-:-:S04]  /*0210*/  IMAD.HI R0, R11, -0x72c234f7, R10 ;  /* 0x8d3dcb090b007827 */ /* 0x000fc800078e020a */
[----:B------:R-:W-:Y:S01]  /*0220*/  IMAD R6, R6, 0x76, R13 ;  /* 0x0000007606067824 */ /* 0x000fe200078e020d */
[----:B------:R-:W-:Y:S01]  /*0230*/  SHF.R.U32.HI R13, RZ, 0x1f, R0 ;  /* 0x0000001fff0d7819 */ /* 0x000fe20000011600 */
[----:B------:R-:W-:Y:S02]  /*0240*/  IMAD R7, R7, -0x1d, R3 ;  /* 0xffffffe307077824 */ /* 0x000fe400078e0203 */
[----:B------:R-:W-:Y:S01]  /*0250*/  IMAD R2, R15, 0xda0, RZ ;  /* 0x00000da00f027824 */ /* 0x000fe200078e02ff */
[----:B------:R-:W-:Y:S01]  /*0260*/  LEA.HI.SX32 R13, R0, R13, 0x1c ;  /* 0x0000000d000d7211 */ /* 0x000fe200078fe2ff */
[----:B------:R-:W-:Y:S02]  /*0270*/  IMAD R7, R7, 0x2, R6 ;  /* 0x0000000207077824 */ /* 0x000fe400078e0206 */
[----:B------:R-:W-:Y:S02]  /*0280*/  IMAD.MOV.U32 R0, RZ, RZ, RZ ;  /* 0x000000ffff007224 */ /* 0x000fe400078e00ff */
[----:B------:R-:W-:-:S02]  /*0290*/  VIADD R17, R7, 0x1 ;  /* 0x0000000107117836 */ /* 0x000fc40000000000 */
[----:B------:R-:W-:Y:S02]  /*02a0*/  IMAD R13, R13, -0x1d, R11 ;  /* 0xffffffe30d0d7824 */ /* 0x000fe400078e020b */
[----:B------:R-:W-:Y:S02]  /*02b0*/  IMAD.MOV.U32 R11, RZ, RZ, RZ ;  /* 0x000000ffff0b7224 */ /* 0x000fe400078e00ff */
[----:B-1----:R-:W-:-:S04]  /*02c0*/  IMAD.WIDE R14, R7, 0x4, R4 ;  /* 0x00000004070e7825 */ /* 0x002fc800078e0204 */
[----:B------:R-:W-:Y:S01]  /*02d0*/  IMAD.WIDE R16, R17, 0x4, R4 ;  /* 0x0000000411107825 */ /* 0x000fe200078e0204 */
[----:B------:R1:W2:Y:S03]  /*02e0*/  @!P0 LDG.E.EL R0, desc[UR4][R14.64] ;  /* 0x000000040e008981 */ /* 0x0002a6000c2e1900 */
[----:B------:R-:W-:Y:S01]  /*02f0*/  VIADD R23, R7, 0x2 ;  /* 0x0000000207177836 */ /* 0x000fe20000000000 */
[----:B------:R3:W2:Y:S01]  /*0300*/  @!P0 LDG.E.EL R11, desc[UR4][R16.64] ;  /* 0x00000004100b8981 */ /* 0x0006a2000c2e1900 */
[----:B------:R-:W-:Y:S02]  /*0310*/  IMAD R6, R13, 0x76, R2 ;  /* 0x000000760d067824 */ /* 0x000fe400078e0202 */
[----:B------:R-:W-:Y:S02]  /*0320*/  IMAD.MOV.U32 R2, RZ, RZ, RZ ;  /* 0x000000ffff027224 */ /* 0x000fe400078e00ff */
[----:B------:R-:W-:-:S04]  /*0330*/  IMAD.WIDE R22, R23, 0x4, R4 ;  /* 0x0000000417167825 */ /* 0x000fc800078e0204 */
[----:B------:R-:W-:Y:S01]  /*0340*/  VIADD R25, R7, 0x3b ;  /* 0x0000003b07197836 */ /* 0x000fe20000000000 */
[----:B------:R4:W5:Y:S01]  /*0350*/  @!P0 LDG.E.EL R2, desc[UR4][R22.64] ;  /* 0x0000000416028981 */ /* 0x000962000c2e1900 */
[----:B------:R-:W-:Y:S02]  /*0360*/  IMAD R9, R9, 0x2, R6 ;  /* 0x0000000209097824 */ /* 0x000fe400078e0206 */
[----:B------:R-:W-:Y:S02]  /*0370*/  IMAD.MOV.U32 R13, RZ, RZ, RZ ;  /* 0x000000ffff0d7224 */ /* 0x000fe400078e00ff */
[----:B------:R-:W-:-:S04]  /*0380*/  IMAD.WIDE R24, R25, 0x4, R4 ;  /* 0x0000000419187825 */ /* 0x000fc800078e0204 */
[C---:B------:R-:W-:Y:S01]  /*0390*/  VIADD R21, R9.reuse, 0x1 ;  /* 0x0000000109157836 */ /* 0x040fe20000000000 */
[----:B------:R3:W5:Y:S01]  /*03a0*/  @!P0 LDG.E.EL R13, desc[UR4][R24.64] ;  /* 0x00000004180d8981 */ /* 0x000762000c2e1900 */
[----:B-1----:R-:W-:Y:S02]  /*03b0*/  IMAD.MOV.U32 R15, RZ, RZ, RZ ;  /* 0x000000ffff0f7224 */ /* 0x002fe400078e00ff */
[----:B------:R-:W-:Y:S02]  /*03c0*/  IMAD.MOV.U32 R6, RZ, RZ, RZ ;  /* 0x000000ffff067224 */ /* 0x000fe400078e00ff */
[----:B------:R-:W-:-:S04]  /*03d0*/  IMAD.WIDE R18, R9, 0x4, R4 ;  /* 0x0000000409127825 */ /* 0x000fc800078e0204 */
[--C-:B------:R-:W-:Y:S01]  /*03e0*/  IMAD.WIDE R20, R21, 0x4, R4.reuse ;  /* 0x0000000415147825 */ /* 0x100fe200078e0204 */
[----:B------:R1:W5:Y:S03]  /*03f0*/  @!P0 LDG.E.EL R15, desc[UR4][R18.64] ;  /* 0x00000004120f8981 */ /* 0x000366000c2e1900 */
[----:B---3--:R-:W-:Y:S01]  /*0400*/  VIADD R17, R9, 0x2 ;  /* 0x0000000209117836 */ /* 0x008fe20000000000 */
[----:B------:R-:W3:Y:S03]  /*0410*/  @!P0 LDG.E.EL R6, desc[UR4][R20.64] ;  /* 0x0000000414068981 */ /* 0x000ee6000c2e1900 */
[----:B----4-:R-:W-:-:S04]  /*0420*/  IMAD.WIDE R22, R17, 0x4, R4 ;  /* 0x0000000411167825 */ /* 0x010fc800078e0204 */
[----:B------:R-:W-:Y:S01]  /*0430*/  VIADD R27, R9, 0x3b ;  /* 0x0000003b091b7836 */ /* 0x000fe20000000000 */
[----:B------:R-:W4:Y:S01]  /*0440*/  @!P0 LDG.E.EL R10, desc[UR4][R22.64] ;  /* 0x00000004160a8981 */ /* 0x000f22000c2e1900 */
[----:B------:R-:W-:Y:S02]  /*0450*/  IMAD.MOV.U32 R17, RZ, RZ, RZ ;  /* 0x000000ffff117224 */ /* 0x000fe400078e00ff */
[----:B0-----:R-:W-:-:S05]  /*0460*/  IMAD.WIDE R24, R27, 0x4, R4 ;  /* 0x000000041b187825 */ /* 0x001fca00078e0204 */
[----:B------:R-:W4:Y:S01]  /*0470*/  @!P0 LDG.E.EL R17, desc[UR4][R24.64] ;  /* 0x0000000418118981 */ /* 0x000f22000c2e1900 */
[----:B------:R-:W-:Y:S02]  /*0480*/  VIADD R27, R7, 0x3c ;  /* 0x0000003c071b7836 */ /* 0x000fe40000000000 */
[----:B------:R-:W-:Y:S02]  /*0490*/  IMAD.MOV.U32 R8, RZ, RZ, RZ ;  /* 0x000000ffff087224 */ /* 0x000fe400078e00ff */
[----:B-1----:R-:W-:-:S05]  /*04a0*/  IMAD.WIDE R18, R27, 0x4, R4 ;  /* 0x000000041b127825 */ /* 0x002fca00078e0204 */
[----:B------:R0:W4:Y:S01]  /*04b0*/  @!P0 LDG.E.EL R8, desc[UR4][R18.64] ;  /* 0x0000000412088981 */ /* 0x000122000c2e1900 */
[C---:B--2---:R-:W-:Y:S02]  /*04c0*/  FSETP.GT.AND P2, PT, R11.reuse, R0, PT ;  /* 0x000000000b00720b */ /* 0x044fe40003f44000 */
[----:B------:R-:W-:Y:S02]  /*04d0*/  FSETP.NAN.AND P1, PT, R11, R11, PT ;  /* 0x0000000b0b00720b */ /* 0x000fe40003f28000 */
[----:B-----5:R-:W-:-:S09]  /*04e0*/  FSETP.NAN.AND P3, PT, R2, R2, PT ;  /* 0x000000020200720b */ /* 0x020fd20003f68000 */
[----:B------:R-:W-:-:S04]  /*04f0*/  @!P2 SEL R11, R11, R0, P1 ;  /* 0x000000000b0ba207 */ /* 0x000fc80000800000 */
[----:B------:R-:W-:Y:S02]  /*0500*/  FSETP.GEU.AND P1, PT, R11, R2, PT ;  /* 0x000000020b00720b */ /* 0x000fe40003f2e000 */
[----:B------:R-:W-:Y:S02]  /*0510*/  FSETP.NAN.AND P4, PT, R13, R13, PT ;  /* 0x0000000d0d00720b */ /* 0x000fe40003f88000 */
[----:B------:R-:W-:-:S04]  /*0520*/  @!P3 SEL R2, R2, R11, !P1 ;  /* 0x0000000b0202b207 */ /* 0x000fc80004800000 */
[----:B------:R-:W-:Y:S02]  /*0530*/  FSETP.GEU.AND P3, PT, R2, R13, PT ;  /* 0x0000000d0200720b */ /* 0x000fe40003f6e000 */
[----:B---3--:R-:W-:-:S05]  /*0540*/  FSETP.GT.AND P5, PT, R6, R15, PT ;  /* 0x0000000f0600720b */ /* 0x008fca0003fa4000 */
[----:B------:R-:W-:Y:S02]  /*0550*/  @!P4 SEL R13, R13, R2, !P3 ;  /* 0x000000020d0dc207 */ /* 0x000fe40005800000 */
[----:B------:R-:W-:Y:S02]  /*0560*/  FSETP.NAN.AND P4, PT, R6, R6, PT ;  /* 0x000000060600720b */ /* 0x000fe40003f88000 */
[----:B----4-:R-:W-:Y:S02]  /*0570*/  FSETP.NAN.AND P6, PT, R10, R10, PT ;  /* 0x0000000a0a00720b */ /* 0x010fe40003fc8000 */
[----:B------:R-:W-:Y:S02]  /*0580*/  SEL R0, RZ, 0x1, !P2 ;  /* 0x00000001ff007807 */ /* 0x000fe40005000000 */
[----:B------:R-:W-:Y:S02]  /*0590*/  @!P5 SEL R6, R6, R15, P4 ;  /* 0x0000000f0606d207 */ /* 0x000fe40002000000 */
[----:B------:R-:W-:-:S02]  /*05a0*/  FSETP.NAN.AND P2, PT, R17, R17, PT ;  /* 0x000000111100720b */ /* 0x000fc40003f48000 */
[----:B------:R-:W-:-:S05]  /*05b0*/  FSETP.GEU.AND P4, PT, R6, R10, PT ;  /* 0x0000000a0600720b */ /* 0x000fca0003f8e000 */
[----:B------:R-:W-:Y:S02]  /*05c0*/  @!P6 SEL R10, R10, R6, !P4 ;  /* 0x000000060a0ae207 */ /* 0x000fe40006000000 */
[----:B0-----:R-:W-:Y:S01]  /*05d0*/  P2R R18, PR, RZ, 0x2 ;  /* 0x00000002ff127803 */ /* 0x001fe20000000000 */
[----:B------:R-:W-:Y:S01]  /*05e0*/  VIADD R11, R9, 0x3c ;  /* 0x0000003c090b7836 */ /* 0x000fe20000000000 */
[----:B------:R-:W-:Y:S01]  /*05f0*/  FSETP.GEU.AND P1, PT, R10, R17, PT ;  /* 0x000000110a00720b */ /* 0x000fe20003f2e000 */
[----:B------:R-:W-:-:S03]  /*0600*/  IMAD.MOV.U32 R2, RZ, RZ, RZ ;  /* 0x000000ffff027224 */ /* 0x000fc600078e00ff */
[----:B------:R-:W-:Y:S01]  /*0610*/  @!P2 SEL R17, R17, R10, !P1 ;  /* 0x0000000a1111a207 */ /* 0x000fe20004800000 */
[----:B------:R-:W-:-:S05]  /*0620*/  IMAD.WIDE R10, R11, 0x4, R4 ;  /* 0x000000040b0a7825 */ /* 0x000fca00078e0204 */
[----:B------:R-:W2:Y:S01]  /*0630*/  @!P0 LDG.E.EL R2, desc[UR4][R10.64] ;  /* 0x000000040a028981 */ /* 0x000ea2000c2e1900 */
[-C--:B------:R-:W-:Y:S02]  /*0640*/  FSETP.NAN.AND P2, PT, R8, R8.reuse, PT ;  /* 0x000000080800720b */ /* 0x080fe40003f48000 */
[----:B------:R-:W-:Y:S02]  /*0650*/  P2R R6, PR, RZ, 0x2 ;  /* 0x00000002ff067803 */ /* 0x000fe40000000000 */
[----:B------:R-:W-:-:S09]  /*0660*/  FSETP.GEU.AND P1, PT, R13, R8, PT ;  /* 0x000000080d00720b */ /* 0x000fd20003f2e000 */
[----:B------:R-:W-:Y:S02]  /*0670*/  @!P2 SEL R8, R8, R13, !P1 ;  /* 0x0000000d0808a207 */ /* 0x000fe40004800000 */
[----:B------:R-:W-:Y:S01]  /*0680*/  P2R R16, PR, RZ, 0x2 ;  /* 0x00000002ff107803 */ /* 0x000fe20000000000 */
[----:B------:R-:W-:-:S04]  /*0690*/  VIADD R13, R7, 0x3d ;  /* 0x0000003d070d7836 */ /* 0x000fc80000000000 */
[----:B------:R-:W-:Y:S01]  /*06a0*/  IMAD.WIDE R12, R13, 0x4, R4 ;  /* 0x000000040d0c7825 */ /* 0x000fe200078e0204 */
[-C--:B--2---:R-:W-:Y:S02]  /*06b0*/  FSETP.NAN.AND P2, PT, R2, R2.reuse, PT ;  /* 0x000000020200720b */ /* 0x084fe40003f48000 */
[----:B------:R-:W-:-:S11]  /*06c0*/  FSETP.GEU.AND P1, PT, R17, R2, PT ;  /* 0x000000021100720b */ /* 0x000fd60003f2e000 */
[----:B------:R-:W-:Y:S01]  /*06d0*/  @!P2 SEL R2, R2, R17, !P1 ;  /* 0x000000110202a207 */ /* 0x000fe20004800000 */
[----:B------:R-:W-:-:S06]  /*06e0*/  IMAD.MOV.U32 R17, RZ, RZ, RZ ;  /* 0x000000ffff117224 */ /* 0x000fcc00078e00ff */
[----:B------:R-:W2:Y:S01]  /*06f0*/  @!P0 LDG.E.EL R17, desc[UR4][R12.64] ;  /* 0x000000040c118981 */ /* 0x000ea2000c2e1900 */
        /* <DEDUP_REMOVED lines=8> */
[----:B------:R-:W-:Y:S02]  /*0780*/  VIADD R13, R9, 0x3d ;  /* 0x0000003d090d7836 */ /* 0x000fe40000000000 */
[----:B------:R-:W-:Y:S02]  /*0790*/  IMAD.MOV.U32 R21, RZ, RZ, RZ ;  /* 0x000000ffff157224 */ /* 0x000fe400078e00ff */
[----:B------:R-:W-:-:S05]  /*07a0*/  IMAD.WIDE R12, R13, 0x4, R4 ;  /* 0x000000040d0c7825 */ /* 0x000fca00078e0204 */
[----:B------:R-:W3:Y:S01]  /*07b0*/  @!P0 LDG.E.EL R21, desc[UR4][R12.64] ;  /* 0x000000040c158981 */ /* 0x000ee2000c2e1900 */
[-C--:B--2---:R-:W-:Y:S02]  /*07c0*/  FSETP.NAN.AND P6, PT, R8, R8.reuse, PT ;  /* 0x000000080800720b */ /* 0x084fe40003fc8000 */
[----:B------:R-:W-:-:S04]  /*07d0*/  FSETP.GEU.AND P2, PT, R17, R8, PT ;  /* 0x000000081100720b */ /* 0x000fc80003f4e000 */
[----:B------:R-:W-:-:S07]  /*07e0*/  P2R R19, PR, RZ, 0x4 ;  /* 0x00000004ff137803 */ /* 0x000fce0000000000 */
[----:B------:R-:W-:Y:S02]  /*07f0*/  @!P6 SEL R8, R8, R17, !P2 ;  /* 0x000000110808e207 */ /* 0x000fe40005000000 */
[----:B------:R-:W-:Y:S01]  /*0800*/  ISETP.NE.AND P2, PT, R11, RZ, PT ;  /* 0x000000ff0b00720c */ /* 0x000fe20003f45270 */
[----:B------:R-:W-:Y:S02]  /*0810*/  VIADD R17, R7, 0x77 ;  /* 0x0000007707117836 */ /* 0x000fe40000000000 */
[----:B------:R-:W-:Y:S01]  /*0820*/  IMAD.MOV.U32 R11, RZ, RZ, RZ ;  /* 0x000000ffff0b7224 */ /* 0x000fe200078e00ff */
[----:B------:R-:W-:Y:S02]  /*0830*/  P2R R20, PR, RZ, 0x4 ;  /* 0x00000004ff147803 */ /* 0x000fe40000000000 */
[----:B------:R-:W-:Y:S01]  /*0840*/  ISETP.NE.AND P2, PT, R16, RZ, PT ;  /* 0x000000ff1000720c */ /* 0x000fe20003f45270 */
[----:B------:R-:W-:-:S05]  /*0850*/  IMAD.WIDE R16, R17, 0x4, R4 ;  /* 0x0000000411107825 */ /* 0x000fca00078e0204 */
[----:B------:R0:W2:Y:S01]  /*0860*/  @!P0 LDG.E.EL R11, desc[UR4][R16.64] ;  /* 0x00000004100b8981 */ /* 0x0000a2000c2e1900 */
[----:B------:R-:W-:Y:S01]  /*0870*/  P2R R10, PR, RZ, 0x2 ;  /* 0x00000002ff0a7803 */ /* 0x000fe20000000000 */
[----:B------:R-:W-:-:S04]  /*0880*/  VIADD R15, R9, 0x76 ;  /* 0x00000076090f7836 */ /* 0x000fc80000000000 */
[----:B------:R-:W-:-:S04]  /*0890*/  IMAD.WIDE R14, R15, 0x4, R4 ;  /* 0x000000040f0e7825 */ /* 0x000fc800078e0204 */
[----:B0-----:R-:W-:-:S06]  /*08a0*/  IMAD.MOV.U32 R17, RZ, RZ, RZ ;  /* 0x000000ffff117224 */ /* 0x001fcc00078e00ff */
[----:B------:R-:W4:Y:S01]  /*08b0*/  @!P0 LDG.E.EL R17, desc[UR4][R14.64] ;  /* 0x000000040e118981 */ /* 0x000f22000c2e1900 */
[----:B------:R-:W-:-:S04]  /*08c0*/  VIADD R13, R9, 0x77 ;  /* 0x00000077090d7836 */ /* 0x000fc80000000000 */
[----:B------:R-:W-:Y:S01]  /*08d0*/  IMAD.WIDE R12, R13, 0x4, R4 ;  /* 0x000000040d0c7825 */ /* 0x000fe200078e0204 */
[-C--:B--2---:R-:W-:Y:S02]  /*08e0*/  FSETP.NAN.AND P1, PT, R11, R11.reuse, PT ;  /* 0x0000000b0b00720b */ /* 0x084fe40003f28000 */
[----:B------:R-:W-:-:S11]  /*08f0*/  FSETP.GEU.AND P6, PT, R8, R11, PT ;  /* 0x0000000b0800720b */ /* 0x000fd60003fce000 */
[----:B------:R-:W-:Y:S02]  /*0900*/  @!P1 SEL R11, R11, R8, !P6 ;  /* 0x000000080b0b9207 */ /* 0x000fe40007000000 */
[-C--:B---3--:R-:W-:Y:S02]  /*0910*/  FSETP.NAN.AND P1, PT, R21, R21.reuse, PT ;  /* 0x000000151500720b */ /* 0x088fe40003f28000 */
[----:B------:R-:W-:Y:S02]  /*0920*/  SEL R8, RZ, 0x1, !P5 ;  /* 0x00000001ff087807 */ /* 0x000fe40006800000 */
[----:B------:R-:W-:-:S09]  /*0930*/  FSETP.GEU.AND P5, PT, R2, R21, PT ;  /* 0x000000150200720b */ /* 0x000fd20003fae000 */
[----:B------:R-:W-:Y:S02]  /*0940*/  @!P1 SEL R21, R21, R2, !P5 ;  /* 0x0000000215159207 */ /* 0x000fe40006800000 */
[----:B------:R-:W-:-:S04]  /*0950*/  ISETP.NE.AND P1, PT, R18, RZ, PT ;  /* 0x000000ff1200720c */ /* 0x000fc80003f25270 */
[----:B------:R-:W-:-:S04]  /*0960*/  SEL R0, R0, 0x2, P1 ;  /* 0x0000000200007807 */ /* 0x000fc80000800000 */
[----:B------:R-:W-:Y:S01]  /*0970*/  SEL R2, R0, 0x3, P3 ;  /* 0x0000000300027807 */ /* 0x000fe20001800000 */
[----:B------:R-:W-:-:S06]  /*0980*/  IMAD.MOV.U32 R0, RZ, RZ, RZ ;  /* 0x000000ffff007224 */ /* 0x000fcc00078e00ff */
[----:B------:R-:W2:Y:S01]  /*0990*/  @!P0 LDG.E.EL R0, desc[UR4][R12.64] ;  /* 0x000000040c008981 */ /* 0x000ea2000c2e1900 */
[-C--:B----4-:R-:W-:Y:S02]  /*09a0*/  FSETP.NAN.AND P1, PT, R17, R17.reuse, PT ;  /* 0x000000111100720b */ /* 0x090fe40003f28000 */
[----:B------:R-:W-:Y:S02]  /*09b0*/  SEL R8, R8, 0x2, P4 ;  /* 0x0000000208087807 */ /* 0x000fe40002000000 */
[----:B------:R-:W-:-:S09]  /*09c0*/  FSETP.GEU.AND P4, PT, R21, R17, PT ;  /* 0x000000111500720b */ /* 0x000fd20003f8e000 */
[----:B------:R-:W-:Y:S02]  /*09d0*/  @!P1 SEL R17, R17, R21, !P4 ;  /* 0x0000001511119207 */ /* 0x000fe40006000000 */
[----:B------:R-:W-:-:S04]  /*09e0*/  ISETP.NE.AND P1, PT, R6, RZ, PT ;  /* 0x000000ff0600720c */ /* 0x000fc80003f25270 */
[----:B------:R-:W-:Y:S02]  /*09f0*/  SEL R8, R8, 0x3, P1 ;  /* 0x0000000308087807 */ /* 0x000fe40000800000 */
[----:B------:R-:W-:Y:S01]  /*0a00*/  SEL R16, R2, 0x4, P2 ;  /* 0x0000000402107807 */ /* 0x000fe20001000000 */
[----:B------:R-:W-:Y:S01]  /*0a10*/  VIADD R7, R7, 0x78 ;  /* 0x0000007807077836 */ /* 0x000fe20000000000 */
[----:B------:R-:W-:Y:S01]  /*0a20*/  ISETP.NE.AND P2, PT, R20, RZ, PT ;  /* 0x000000ff1400720c */ /* 0x000fe20003f45270 */
[----:B------:R-:W-:-:S04]  /*0a30*/  VIADD R15, R9, 0x78 ;  /* 0x00000078090f7836 */ /* 0x000fc80000000000 */
[----:B------:R-:W-:Y:S01]  /*0a40*/  IMAD.WIDE R14, R15, 0x4, R4 ;  /* 0x000000040f0e7825 */ /* 0x000fe200078e0204 */
[-C--:B--2---:R-:W-:Y:S02]  /*0a50*/  FSETP.NAN.AND P1, PT, R0, R0.reuse, PT ;  /* 0x000000000000720b */ /* 0x084fe40003f28000 */
[----:B------:R-:W-:-:S11]  /*0a60*/  FSETP.GEU.AND P3, PT, R17, R0, PT ;  /* 0x000000001100720b */ /* 0x000fd60003f6e000 */
[----:B------:R-:W-:Y:S02]  /*0a70*/  @!P1 SEL R0, R0, R17, !P3 ;  /* 0x0000001100009207 */ /* 0x000fe40005800000 */
[----:B------:R-:W-:Y:S02]  /*0a80*/  ISETP.NE.AND P1, PT, R10, RZ, PT ;  /* 0x000000ff0a00720c */ /* 0x000fe40003f25270 */
[----:B------:R-:W-:Y:S01]  /*0a90*/  SEL R10, R8, 0x4, P2 ;  /* 0x00000004080a7807 */ /* 0x000fe20001000000 */
[----:B------:R-:W-:Y:S01]  /*0aa0*/  IMAD.WIDE R8, R7, 0x4, R4 ;  /* 0x0000000407087825 */ /* 0x000fe200078e0204 */
[----:B------:R-:W-:Y:S01]  /*0ab0*/  CS2R R6, SRZ ;  /* 0x0000000000067805 */ /* 0x000fe2000001ff00 */
[----:B------:R-:W0:Y:S05]  /*0ac0*/  LDC.64 R4, c[0x0][0x218] ;  /* 0x00008600ff047b82 */ /* 0x000e2a0000000a00 */
[----:B------:R-:W2:Y:S04]  /*0ad0*/  @!P0 LDG.E.EL R7, desc[UR4][R14.64] ;  /* 0x000000040e078981 */ /* 0x000ea8000c2e1900 */
[----:B------:R-:W3:Y:S01]  /*0ae0*/  @!P0 LDG.E.EL R6, desc[UR4][R8.64] ;  /* 0x0000000408068981 */ /* 0x000ee2000c2e1900 */
[----:B------:R-:W-:-:S04]  /*0af0*/  IMAD.MOV.U32 R2, RZ, RZ, RZ ;  /* 0x000000ffff027224 */ /* 0x000fc800078e00ff */
[----:B------:R-:W-:Y:S01]  /*0b00*/  IMAD.HI R2, R3, -0x303253cf, R2 ;  /* 0xcfcdac3103027827 */ /* 0x000fe200078e0202 */
[----:B------:R-:W-:Y:S02]  /*0b10*/  ISETP.NE.AND P2, PT, R19, RZ, PT ;  /* 0x000000ff1300720c */ /* 0x000fe40003f45270 */
[----:B------:R-:W-:Y:S02]  /*0b20*/  SEL R16, R16, 0x5, P1 ;  /* 0x0000000510107807 */ /* 0x000fe40000800000 */
[----:B------:R-:W-:Y:S02]  /*0b30*/  SHF.R.U32.HI R13, RZ, 0x1f, R2 ;  /* 0x0000001fff0d7819 */ /* 0x000fe40000011602 */
[----:B------:R-:W-:Y:S02]  /*0b40*/  SEL R10, R10, 0x5, P5 ;  /* 0x000000050a0a7807 */ /* 0x000fe40002800000 */
[----:B------:R-:W-:Y:S02]  /*0b50*/  LEA.HI.SX32 R13, R2, R13, 0x10 ;  /* 0x0000000d020d7211 */ /* 0x000fe400078f82ff */
[----:B------:R-:W-:-:S02]  /*0b60*/  SEL R16, R16, 0x6, P2 ;  /* 0x0000000610107807 */ /* 0x000fc40001000000 */
[----:B------:R-:W-:Y:S01]  /*0b70*/  SEL R10, R10, 0x6, P4 ;  /* 0x000000060a0a7807 */ /* 0x000fe20002000000 */
[C---:B------:R-:W-:Y:S01]  /*0b80*/  IMAD R2, R13.reuse, -0x13b60, R3 ;  /* 0xfffec4a00d027824 */ /* 0x040fe200078e0203 */
[----:B------:R-:W-:Y:S02]  /*0b90*/  SEL R16, R16, 0x7, P6 ;  /* 0x0000000710107807 */ /* 0x000fe40003000000 */
[----:B------:R-:W-:Y:S01]  /*0ba0*/  SEL R10, R10, 0x7, P3 ;  /* 0x000000070a0a7807 */ /* 0x000fe20001800000 */
[----:B------:R-:W-:Y:S02]  /*0bb0*/  IMAD R13, R13, 0x13b80, R2 ;  /* 0x00013b800d0d7824 */ /* 0x000fe400078e0202 */
[----:B0-----:R-:W-:Y:S01]  /*0bc0*/  IMAD.WIDE R4, R3, 0x4, R4 ;  /* 0x0000000403047825 */ /* 0x001fe200078e0204 */
[----:B--2---:R-:W-:Y:S02]  /*0bd0*/  FSETP.NAN.AND P5, PT, R7, R7, PT ;  /* 0x000000070700720b */ /* 0x004fe40003fa8000 */
[----:B---3--:R-:W-:-:S02]  /*0be0*/  FSETP.NAN.AND P1, PT, R6, R6, PT ;  /* 0x000000060600720b */ /* 0x008fc40003f28000 */
[----:B------:R-:W-:Y:S02]  /*0bf0*/  FSETP.GEU.AND P2, PT, R11, R6, PT ;  /* 0x000000060b00720b */ /* 0x000fe40003f4e000 */
[----:B------:R-:W-:Y:S02]  /*0c00*/  FSETP.GEU.AND P4, PT, R0, R7, PT ;  /* 0x000000070000720b */ /* 0x000fe40003f8e000 */
[----:B------:R-:W-:Y:S02]  /*0c10*/  SEL R16, R16, 0x8, P2 ;  /* 0x0000000810107807 */ /* 0x000fe40001000000 */
[----:B------:R-:W-:-:S03]  /*0c20*/  SEL R3, R10, 0x8, P4 ;  /* 0x000000080a037807 */ /* 0x000fc60002000000 */
[----:B------:R-:W-:Y:S02]  /*0c30*/  @!P5 SEL R7, R7, R0, !P4 ;  /* 0x000000000707d207 */ /* 0x000fe40006000000 */
[----:B------:R-:W-:Y:S02]  /*0c40*/  LOP3.LUT R0, R16, 0xff, RZ, 0xc0, !PT ;  /* 0x000000ff10007812 */ /* 0x000fe400078ec0ff */
[----:B------:R-:W-:Y:S02]  /*0c50*/  @!P1 SEL R6, R6, R11, !P2 ;  /* 0x0000000b06069207 */ /* 0x000fe40005000000 */
[----:B------:R-:W-:Y:S01]  /*0c60*/  IADD3 R2, P1, R13, UR6, RZ ;  /* 0x000000060d027c10 */ /* 0x000fe2000ff3e0ff */
[----:B------:R-:W-:Y:S02]  /*0c70*/  IMAD R9, R3, 0x100, R0 ;  /* 0x0000010003097824 */ /* 0x000fe400078e0200 */
[----:B------:R0:W-:Y:S01]  /*0c80*/  @!P0 STG.E.64 desc[UR4][R4.64], R6 ;  /* 0x0000000604008986 */ /* 0x0001e2000c101b04 */
[----:B------:R-:W-:Y:S01]  /*0c90*/  LEA.HI.X.SX32 R3, R13, UR7, 0x1, P1 ;  /* 0x000000070d037c11 */ /* 0x000fe200088f0eff */
[----:B0-----:R-:W-:Y:S08]  /*0ca0*/  @P0 EXIT ;  /* 0x000000000000094d */ /* 0x001ff00003800000 */
[----:B------:R-:W-:Y:S01]  /*0cb0*/  STG.E.U16 desc[UR4][R2.64], R9 ;  /* 0x0000000902007986 */ /* 0x000fe2000c101504 */
[----:B------:R-:W-:Y:S05]  /*0cc0*/  EXIT ;  /* 0x000000000000794d */ /* 0x000fea0003800000 */
.L_x_0:
[----:B------:R-:W-:-:S00]  /*0cd0*/  BRA `(.L_x_0) ;  /* 0xfffffffc00fc7947 */ /* 0x000fc0000383ffff */
[----:B------:R-:W-:-:S00]  /*0ce0*/  NOP ;  /* 0x0000000000007918 */ /* 0x000fc00000000000 */
        /* <DEDUP_REMOVED lines=9> */
.L_x_1:


//--------------------- .nv.constant0.triton_poi_fused_max_pool2d_with_indices_1 --------------------------
	.section	.nv.constant0.triton_poi_fused_max_pool2d_with_indices_1,"a",@progbits
	.sectionflags	@""
	.align	4
.nv.constant0.triton_poi_fused_max_pool2d_with_indices_1:
	.zero		556
